//
// Generated by NVIDIA NVVM Compiler
//
// Compiler Build ID: CL-36424714
// Cuda compilation tools, release 13.0, V13.0.88
// Based on NVVM 20.0.0
//

.version 9.0
.target sm_100
.address_size 64

	// .globl	_Z13kmer_parallelPcP4readiiii

.visible .entry _Z13kmer_parallelPcP4readiiii(
	.param .u64 .ptr .align 1 _Z13kmer_parallelPcP4readiiii_param_0,
	.param .u64 .ptr .align 1 _Z13kmer_parallelPcP4readiiii_param_1,
	.param .u32 _Z13kmer_parallelPcP4readiiii_param_2,
	.param .u32 _Z13kmer_parallelPcP4readiiii_param_3,
	.param .u32 _Z13kmer_parallelPcP4readiiii_param_4,
	.param .u32 _Z13kmer_parallelPcP4readiiii_param_5
)
{
	.reg .pred 	%p<15>;
	.reg .b16 	%rs<3>;
	.reg .b32 	%r<95>;
	.reg .b64 	%rd<106>;

	ld.param.u64 	%rd10, [_Z13kmer_parallelPcP4readiiii_param_0];
	ld.param.u64 	%rd11, [_Z13kmer_parallelPcP4readiiii_param_1];
	ld.param.u32 	%r33, [_Z13kmer_parallelPcP4readiiii_param_2];
	ld.param.u32 	%r35, [_Z13kmer_parallelPcP4readiiii_param_3];
	ld.param.u32 	%r36, [_Z13kmer_parallelPcP4readiiii_param_4];
	ld.param.u32 	%r34, [_Z13kmer_parallelPcP4readiiii_param_5];
	mov.u32 	%r37, %ntid.x;
	mov.u32 	%r38, %ctaid.x;
	mov.u32 	%r39, %tid.x;
	mad.lo.s32 	%r40, %r37, %r38, %r39;
	sub.s32 	%r41, %r35, %r34;
	add.s32 	%r42, %r41, 1;
	div.s32 	%r1, %r40, %r42;
	mad.lo.s32 	%r43, %r1, %r41, %r1;
	sub.s32 	%r2, %r40, %r43;
	setp.ge.s32 	%p1, %r1, %r36;
	@%p1 bra 	$L__BB0_22;
	cvta.to.global.u64 	%rd12, %rd11;
	sub.s32 	%r3, %r33, %r34;
	setp.lt.s32 	%p2, %r3, 0;
	mul.wide.s32 	%rd13, %r1, 32;
	add.s64 	%rd14, %rd12, %rd13;
	add.s64 	%rd1, %rd14, 24;
	mov.b32 	%r94, 0;
	@%p2 bra 	$L__BB0_21;
	setp.lt.s32 	%p3, %r34, 1;
	@%p3 bra 	$L__BB0_9;
	add.s32 	%r4, %r3, 1;
	cvta.to.global.u64 	%rd2, %rd10;
	mov.b32 	%r81, 0;
	mul.wide.s32 	%rd94, %r2, 424;
	mov.u32 	%r94, %r81;
$L__BB0_4:
	ld.global.u64 	%rd93, [%rd1];
	add.s64 	%rd3, %rd93, %rd94;
	mov.b32 	%r83, 0;
$L__BB0_5:
	add.s32 	%r79, %r83, %r81;
	cvt.u64.u32 	%rd95, %r79;
	add.s64 	%rd96, %rd2, %rd95;
	ld.global.u8 	%rs1, [%rd96];
	cvt.u64.u32 	%rd97, %r83;
	add.s64 	%rd98, %rd3, %rd97;
	ld.u8 	%rs2, [%rd98];
	setp.ne.s16 	%p12, %rs1, %rs2;
	@%p12 bra 	$L__BB0_8;
	add.s32 	%r83, %r83, 1;
	setp.ne.s32 	%p13, %r83, %r34;
	@%p13 bra 	$L__BB0_5;
	mul.wide.s32 	%rd99, %r94, 4;
	add.s64 	%rd100, %rd3, %rd99;
	add.s32 	%r94, %r94, 1;
	st.u32 	[%rd100+24], %r81;
$L__BB0_8:
	add.s32 	%r81, %r81, 1;
	setp.eq.s32 	%p14, %r81, %r4;
	@%p14 bra 	$L__BB0_21;
	bra.uni 	$L__BB0_4;
$L__BB0_9:
	add.s32 	%r12, %r3, 1;
	and.b32  	%r13, %r12, 15;
	setp.lt.u32 	%p4, %r3, 15;
	mov.b32 	%r94, 0;
	@%p4 bra 	$L__BB0_12;
	and.b32  	%r94, %r12, -16;
	mul.wide.s32 	%rd15, %r2, 424;
	add.s64 	%rd104, %rd15, 84;
	mov.b32 	%r85, 0;
$L__BB0_11:
	.pragma "nounroll";
	ld.global.u64 	%rd16, [%rd1];
	add.s64 	%rd17, %rd16, %rd104;
	st.u32 	[%rd17+-60], %r85;
	ld.global.u64 	%rd18, [%rd1];
	add.s64 	%rd19, %rd18, %rd104;
	add.s32 	%r49, %r85, 1;
	st.u32 	[%rd19+-56], %r49;
	ld.global.u64 	%rd20, [%rd1];
	add.s64 	%rd21, %rd20, %rd104;
	add.s32 	%r50, %r85, 2;
	st.u32 	[%rd21+-52], %r50;
	ld.global.u64 	%rd22, [%rd1];
	add.s64 	%rd23, %rd22, %rd104;
	add.s32 	%r51, %r85, 3;
	st.u32 	[%rd23+-48], %r51;
	ld.global.u64 	%rd24, [%rd1];
	add.s64 	%rd25, %rd24, %rd104;
	add.s32 	%r52, %r85, 4;
	st.u32 	[%rd25+-44], %r52;
	ld.global.u64 	%rd26, [%rd1];
	add.s64 	%rd27, %rd26, %rd104;
	add.s32 	%r53, %r85, 5;
	st.u32 	[%rd27+-40], %r53;
	ld.global.u64 	%rd28, [%rd1];
	add.s64 	%rd29, %rd28, %rd104;
	add.s32 	%r54, %r85, 6;
	st.u32 	[%rd29+-36], %r54;
	ld.global.u64 	%rd30, [%rd1];
	add.s64 	%rd31, %rd30, %rd104;
	add.s32 	%r55, %r85, 7;
	st.u32 	[%rd31+-32], %r55;
	ld.global.u64 	%rd32, [%rd1];
	add.s64 	%rd33, %rd32, %rd104;
	add.s32 	%r56, %r85, 8;
	st.u32 	[%rd33+-28], %r56;
	ld.global.u64 	%rd34, [%rd1];
	add.s64 	%rd35, %rd34, %rd104;
	add.s32 	%r57, %r85, 9;
	st.u32 	[%rd35+-24], %r57;
	ld.global.u64 	%rd36, [%rd1];
	add.s64 	%rd37, %rd36, %rd104;
	add.s32 	%r58, %r85, 10;
	st.u32 	[%rd37+-20], %r58;
	ld.global.u64 	%rd38, [%rd1];
	add.s64 	%rd39, %rd38, %rd104;
	add.s32 	%r59, %r85, 11;
	st.u32 	[%rd39+-16], %r59;
	ld.global.u64 	%rd40, [%rd1];
	add.s64 	%rd41, %rd40, %rd104;
	add.s32 	%r60, %r85, 12;
	st.u32 	[%rd41+-12], %r60;
	ld.global.u64 	%rd42, [%rd1];
	add.s64 	%rd43, %rd42, %rd104;
	add.s32 	%r61, %r85, 13;
	st.u32 	[%rd43+-8], %r61;
	ld.global.u64 	%rd44, [%rd1];
	add.s64 	%rd45, %rd44, %rd104;
	add.s32 	%r62, %r85, 14;
	st.u32 	[%rd45+-4], %r62;
	ld.global.u64 	%rd46, [%rd1];
	add.s64 	%rd47, %rd46, %rd104;
	add.s32 	%r63, %r85, 15;
	st.u32 	[%rd47], %r63;
	add.s64 	%rd104, %rd104, 64;
	add.s32 	%r85, %r85, 16;
	setp.ne.s32 	%p5, %r85, %r94;
	@%p5 bra 	$L__BB0_11;
$L__BB0_12:
	setp.eq.s32 	%p6, %r13, 0;
	@%p6 bra 	$L__BB0_21;
	and.b32  	%r19, %r12, 7;
	setp.lt.u32 	%p7, %r13, 8;
	@%p7 bra 	$L__BB0_15;
	ld.global.u64 	%rd48, [%rd1];
	mul.wide.s32 	%rd49, %r2, 424;
	add.s64 	%rd50, %rd48, %rd49;
	mul.wide.u32 	%rd51, %r94, 4;
	add.s64 	%rd52, %rd50, %rd51;
	st.u32 	[%rd52+24], %r94;
	add.s32 	%r65, %r94, 1;
	ld.global.u64 	%rd53, [%rd1];
	add.s64 	%rd54, %rd53, %rd49;
	add.s64 	%rd55, %rd54, %rd51;
	st.u32 	[%rd55+28], %r65;
	add.s32 	%r66, %r94, 2;
	ld.global.u64 	%rd56, [%rd1];
	add.s64 	%rd57, %rd56, %rd49;
	add.s64 	%rd58, %rd57, %rd51;
	st.u32 	[%rd58+32], %r66;
	add.s32 	%r67, %r94, 3;
	ld.global.u64 	%rd59, [%rd1];
	add.s64 	%rd60, %rd59, %rd49;
	add.s64 	%rd61, %rd60, %rd51;
	st.u32 	[%rd61+36], %r67;
	add.s32 	%r68, %r94, 4;
	ld.global.u64 	%rd62, [%rd1];
	add.s64 	%rd63, %rd62, %rd49;
	add.s64 	%rd64, %rd63, %rd51;
	st.u32 	[%rd64+40], %r68;
	add.s32 	%r69, %r94, 5;
	ld.global.u64 	%rd65, [%rd1];
	add.s64 	%rd66, %rd65, %rd49;
	add.s64 	%rd67, %rd66, %rd51;
	st.u32 	[%rd67+44], %r69;
	add.s32 	%r70, %r94, 6;
	ld.global.u64 	%rd68, [%rd1];
	add.s64 	%rd69, %rd68, %rd49;
	add.s64 	%rd70, %rd69, %rd51;
	st.u32 	[%rd70+48], %r70;
	add.s32 	%r71, %r94, 7;
	ld.global.u64 	%rd71, [%rd1];
	add.s64 	%rd72, %rd71, %rd49;
	add.s64 	%rd73, %rd72, %rd51;
	st.u32 	[%rd73+52], %r71;
	add.s32 	%r94, %r94, 8;
$L__BB0_15:
	setp.eq.s32 	%p8, %r19, 0;
	@%p8 bra 	$L__BB0_21;
	and.b32  	%r23, %r12, 3;
	setp.lt.u32 	%p9, %r19, 4;
	@%p9 bra 	$L__BB0_18;
	ld.global.u64 	%rd74, [%rd1];
	mul.wide.s32 	%rd75, %r2, 424;
	add.s64 	%rd76, %rd74, %rd75;
	mul.wide.u32 	%rd77, %r94, 4;
	add.s64 	%rd78, %rd76, %rd77;
	st.u32 	[%rd78+24], %r94;
	add.s32 	%r73, %r94, 1;
	ld.global.u64 	%rd79, [%rd1];
	add.s64 	%rd80, %rd79, %rd75;
	add.s64 	%rd81, %rd80, %rd77;
	st.u32 	[%rd81+28], %r73;
	add.s32 	%r74, %r94, 2;
	ld.global.u64 	%rd82, [%rd1];
	add.s64 	%rd83, %rd82, %rd75;
	add.s64 	%rd84, %rd83, %rd77;
	st.u32 	[%rd84+32], %r74;
	add.s32 	%r75, %r94, 3;
	ld.global.u64 	%rd85, [%rd1];
	add.s64 	%rd86, %rd85, %rd75;
	add.s64 	%rd87, %rd86, %rd77;
	st.u32 	[%rd87+36], %r75;
	add.s32 	%r94, %r94, 4;
$L__BB0_18:
	setp.eq.s32 	%p10, %r23, 0;
	@%p10 bra 	$L__BB0_21;
	mul.wide.s32 	%rd88, %r2, 424;
	mul.wide.u32 	%rd89, %r94, 4;
	add.s64 	%rd90, %rd88, %rd89;
	add.s64 	%rd105, %rd90, 24;
	neg.s32 	%r92, %r23;
$L__BB0_20:
	.pragma "nounroll";
	ld.global.u64 	%rd91, [%rd1];
	add.s64 	%rd92, %rd91, %rd105;
	st.u32 	[%rd92], %r94;
	add.s32 	%r94, %r94, 1;
	add.s64 	%rd105, %rd105, 4;
	add.s32 	%r92, %r92, 1;
	setp.ne.s32 	%p11, %r92, 0;
	@%p11 bra 	$L__BB0_20;
$L__BB0_21:
	atom.global.add.u32 	%r80, [%rd1+-4], %r94;
	ld.global.u64 	%rd101, [%rd1];
	mul.wide.s32 	%rd102, %r2, 424;
	add.s64 	%rd103, %rd101, %rd102;
	st.u32 	[%rd103+20], %r94;
$L__BB0_22:
	ret;

}


// ===== COMPILED SASS (sm_100) =====

	.target	sm_100

	.elftype	@"ET_EXEC"


//--------------------- .note.nv.tkinfo           --------------------------
	.section	.note.nv.tkinfo,"",@"SHT_NOTE"
	.sectionflags	@"SHF_NOTE_NV_TKINFO"
	.tkinfo
        /*0018*/ 	.word	0x00000002
        /*0030*/ 	.string	""
        /*0030*/ 	.string	"ptxas"
        /*0030*/ 	.string	"Cuda compilation tools, release 13.0, V13.0.88"
        /*0030*/ 	.string	"Build cuda_13.0.r13.0/compiler.36424714_0"
        /*0030*/ 	.string	"-arch sm_100 -m 64 "



//--------------------- .note.nv.cuinfo           --------------------------
	.section	.note.nv.cuinfo,"",@"SHT_NOTE"
	.sectionflags	@"SHF_NOTE_NV_CUINFO"
        /*0018*/ 	.short	0x0002
        /*001a*/ 	.short	0x0064
        /*001c*/ 	.short	0x0082
	.zero		2


//--------------------- .nv.info                  --------------------------
	.section	.nv.info,"",@"SHT_CUDA_INFO"
	.align	4


	//----- nvinfo : EIATTR_REGCOUNT
	.align		4
        /*0000*/ 	.byte	0x04, 0x2f
        /*0002*/ 	.short	(.L_1 - .L_0)
	.align		4
.L_0:
        /*0004*/ 	.word	index@(_Z13kmer_parallelPcP4readiiii)
        /*0008*/ 	.word	0x0000001a


	//----- nvinfo : EIATTR_FRAME_SIZE
	.align		4
.L_1:
        /*000c*/ 	.byte	0x04, 0x11
        /*000e*/ 	.short	(.L_3 - .L_2)
	.align		4
.L_2:
        /*0010*/ 	.word	index@(_Z13kmer_parallelPcP4readiiii)
        /*0014*/ 	.word	0x00000000


	//----- nvinfo : EIATTR_MIN_STACK_SIZE
	.align		4
.L_3:
        /*0018*/ 	.byte	0x04, 0x12
        /*001a*/ 	.short	(.L_5 - .L_4)
	.align		4
.L_4:
        /*001c*/ 	.word	index@(_Z13kmer_parallelPcP4readiiii)
        /*0020*/ 	.word	0x00000000
.L_5:


//--------------------- .nv.compat                --------------------------
	.section	.nv.compat,"",@"SHT_CUDA_COMPAT_INFO"
	.align	4
        /*0000*/ 	.byte	0x02, 0x09, 0x00, 0x00, 0x02, 0x02, 0x01, 0x00, 0x02, 0x05, 0x05, 0x00, 0x03, 0x07, 0x01, 0x01
        /*0010*/ 	.byte	0x02, 0x03, 0x00, 0x00, 0x02, 0x06, 0x01, 0x00, 0x04, 0x0b, 0x08, 0x00, 0x09, 0x00, 0x00, 0x00
        /*0020*/ 	.byte	0x00, 0x00, 0x00, 0x00


//--------------------- .nv.info._Z13kmer_parallelPcP4readiiii --------------------------
	.section	.nv.info._Z13kmer_parallelPcP4readiiii,"",@"SHT_CUDA_INFO"
	.sectionflags	@""
	.align	4


	//----- nvinfo : EIATTR_CUDA_API_VERSION
	.align		4
        /*0000*/ 	.byte	0x04, 0x37
        /*0002*/ 	.short	(.L_7 - .L_6)
.L_6:
        /*0004*/ 	.word	0x00000082


	//----- nvinfo : EIATTR_KPARAM_INFO
	.align		4
.L_7:
        /*0008*/ 	.byte	0x04, 0x17
        /*000a*/ 	.short	(.L_9 - .L_8)
.L_8:
        /*000c*/ 	.word	0x00000000
        /*0010*/ 	.short	0x0005
        /*0012*/ 	.short	0x001c
        /*0014*/ 	.byte	0x00, 0xf0, 0x11, 0x00


	//----- nvinfo : EIATTR_KPARAM_INFO
	.align		4
.L_9:
        /*0018*/ 	.byte	0x04, 0x17
        /*001a*/ 	.short	(.L_11 - .L_10)
.L_10:
        /*001c*/ 	.word	0x00000000
        /*0020*/ 	.short	0x0004
        /*0022*/ 	.short	0x0018
        /*0024*/ 	.byte	0x00, 0xf0, 0x11, 0x00


	//----- nvinfo : EIATTR_KPARAM_INFO
	.align		4
.L_11:
        /*0028*/ 	.byte	0x04, 0x17
        /*002a*/ 	.short	(.L_13 - .L_12)
.L_12:
        /*002c*/ 	.word	0x00000000
        /*0030*/ 	.short	0x0003
        /*0032*/ 	.short	0x0014
        /*0034*/ 	.byte	0x00, 0xf0, 0x11, 0x00


	//----- nvinfo : EIATTR_KPARAM_INFO
	.align		4
.L_13:
        /*0038*/ 	.byte	0x04, 0x17
        /*003a*/ 	.short	(.L_15 - .L_14)
.L_14:
        /*003c*/ 	.word	0x00000000
        /*0040*/ 	.short	0x0002
        /*0042*/ 	.short	0x0010
        /*0044*/ 	.byte	0x00, 0xf0, 0x11, 0x00


	//----- nvinfo : EIATTR_KPARAM_INFO
	.align		4
.L_15:
        /*0048*/ 	.byte	0x04, 0x17
        /*004a*/ 	.short	(.L_17 - .L_16)
.L_16:
        /*004c*/ 	.word	0x00000000
        /*0050*/ 	.short	0x0001
        /*0052*/ 	.short	0x0008
        /*0054*/ 	.byte	0x00, 0xf5, 0x21, 0x00


	//----- nvinfo : EIATTR_KPARAM_INFO
	.align		4
.L_17:
        /*0058*/ 	.byte	0x04, 0x17
        /*005a*/ 	.short	(.L_19 - .L_18)
.L_18:
        /*005c*/ 	.word	0x00000000
        /*0060*/ 	.short	0x0000
        /*0062*/ 	.short	0x0000
        /*0064*/ 	.byte	0x00, 0xf5, 0x21, 0x00


	//----- nvinfo : EIATTR_SPARSE_MMA_MASK
	.align		4
.L_19:
        /*0068*/ 	.byte	0x03, 0x50
        /*006a*/ 	.short	0x0000


	//----- nvinfo : EIATTR_MAXREG_COUNT
	.align		4
        /*006c*/ 	.byte	0x03, 0x1b
        /*006e*/ 	.short	0x00ff


	//----- nvinfo : EIATTR_MERCURY_ISA_VERSION
	.align		4
        /*0070*/ 	.byte	0x03, 0x5f
        /*0072*/ 	.short	0x0101


	//----- nvinfo : EIATTR_VRC_CTA_INIT_COUNT
	.align		4
        /*0074*/ 	.byte	0x02, 0x4a
	.zero		1
	.zero		1


	//----- nvinfo : EIATTR_EXIT_INSTR_OFFSETS
	.align		4
        /*0078*/ 	.byte	0x04, 0x1c
        /*007a*/ 	.short	(.L_21 - .L_20)


	//   ....[0]....
.L_20:
        /*007c*/ 	.word	0x00000240


	//   ....[1]....
        /*0080*/ 	.word	0x000010b0


	//----- nvinfo : EIATTR_CRS_STACK_SIZE
	.align		4
.L_21:
        /*0084*/ 	.byte	0x04, 0x1e
        /*0086*/ 	.short	(.L_23 - .L_22)
.L_22:
        /*0088*/ 	.word	0x00000000


	//----- nvinfo : EIATTR_CBANK_PARAM_SIZE
	.align		4
.L_23:
        /*008c*/ 	.byte	0x03, 0x19
        /*008e*/ 	.short	0x0020


	//----- nvinfo : EIATTR_PARAM_CBANK
	.align		4
        /*0090*/ 	.byte	0x04, 0x0a
        /*0092*/ 	.short	(.L_25 - .L_24)
	.align		4
.L_24:
        /*0094*/ 	.word	index@(.nv.constant0._Z13kmer_parallelPcP4readiiii)
        /*0098*/ 	.short	0x0380
        /*009a*/ 	.short	0x0020


	//----- nvinfo : EIATTR_SW_WAR
	.align		4
.L_25:
        /*009c*/ 	.byte	0x04, 0x36
        /*009e*/ 	.short	(.L_27 - .L_26)
.L_26:
        /*00a0*/ 	.word	0x00000008
.L_27:


//--------------------- .nv.callgraph             --------------------------
	.section	.nv.callgraph,"",@"SHT_CUDA_CALLGRAPH"
	.align	4
	.sectionentsize	8
	.align		4
        /*0000*/ 	.word	0x00000000
	.align		4
        /*0004*/ 	.word	0xffffffff
	.align		4
        /*0008*/ 	.word	0x00000000
	.align		4
        /*000c*/ 	.word	0xfffffffe
	.align		4
        /*0010*/ 	.word	0x00000000
	.align		4
        /*0014*/ 	.word	0xfffffffd
	.align		4
        /*0018*/ 	.word	0x00000000
	.align		4
        /*001c*/ 	.word	0xfffffffc


//--------------------- .text._Z13kmer_parallelPcP4readiiii --------------------------
	.section	.text._Z13kmer_parallelPcP4readiiii,"ax",@progbits
	.align	128
        .global         _Z13kmer_parallelPcP4readiiii
        .type           _Z13kmer_parallelPcP4readiiii,@function
        .size           _Z13kmer_parallelPcP4readiiii,(.L_x_13 - _Z13kmer_parallelPcP4readiiii)
        .other          _Z13kmer_parallelPcP4readiiii,@"STO_CUDA_ENTRY STV_DEFAULT"
_Z13kmer_parallelPcP4readiiii:
.text._Z13kmer_parallelPcP4readiiii:
[----:B------:R-:W-:Y:S08]  /*0000*/  LDC R1, c[0x0][0x37c] ;  /* 0x0000df00ff017b82 */ /* 0x000ff00000000800 */
[----:B------:R-:W0:Y:S01]  /*0010*/  LDC R10, c[0x0][0x39c] ;  /* 0x0000e700ff0a7b82 */ /* 0x000e220000000800 */
[----:B------:R-:W0:Y:S01]  /*0020*/  LDCU UR4, c[0x0][0x394] ;  /* 0x00007280ff0477ac */ /* 0x000e220008000800 */
[----:B------:R-:W1:Y:S01]  /*0030*/  S2R R0, SR_CTAID.X ;  /* 0x0000000000007919 */ /* 0x000e620000002500 */
[----:B------:R-:W1:Y:S01]  /*0040*/  S2R R7, SR_TID.X ;  /* 0x0000000000077919 */ /* 0x000e620000002100 */
[----:B0-----:R-:W-:Y:S01]  /*0050*/  IADD3 R4, PT, PT, -R10, UR4, RZ ;  /* 0x000000040a047c10 */ /* 0x001fe2000fffe1ff */
[----:B------:R-:W1:Y:S04]  /*0060*/  LDCU UR4, c[0x0][0x360] ;  /* 0x00006c00ff0477ac */ /* 0x000e680008000800 */
[----:B------:R-:W-:-:S05]  /*0070*/  VIADD R5, R4, 0x1 ;  /* 0x0000000104057836 */ /* 0x000fca0000000000 */
[----:B------:R-:W-:-:S04]  /*0080*/  IABS R9, R5 ;  /* 0x0000000500097213 */ /* 0x000fc80000000000 */
[----:B------:R-:W0:Y:S01]  /*0090*/  I2F.RP R6, R9 ;  /* 0x0000000900067306 */ /* 0x000e220000209400 */
[----:B-1----:R-:W-:Y:S01]  /*00a0*/  IMAD R0, R0, UR4, R7 ;  /* 0x0000000400007c24 */ /* 0x002fe2000f8e0207 */
[----:B------:R-:W1:Y:S06]  /*00b0*/  LDCU UR4, c[0x0][0x398] ;  /* 0x00007300ff0477ac */ /* 0x000e6c0008000800 */
[----:B0-----:R-:W0:Y:S02]  /*00c0*/  MUFU.RCP R6, R6 ;  /* 0x0000000600067308 */ /* 0x001e240000001000 */
[----:B0-----:R-:W-:Y:S01]  /*00d0*/  VIADD R2, R6, 0xffffffe ;  /* 0x0ffffffe06027836 */ /* 0x001fe20000000000 */
[----:B------:R-:W-:-:S05]  /*00e0*/  IABS R6, R0 ;  /* 0x0000000000067213 */ /* 0x000fca0000000000 */
[----:B------:R0:W2:Y:S02]  /*00f0*/  F2I.FTZ.U32.TRUNC.NTZ R3, R2 ;  /* 0x0000000200037305 */ /* 0x0000a4000021f000 */
[----:B0-----:R-:W-:Y:S01]  /*0100*/  IMAD.MOV.U32 R2, RZ, RZ, RZ ;  /* 0x000000ffff027224 */ /* 0x001fe200078e00ff */
[----:B--2---:R-:W-:-:S05]  /*0110*/  IADD3 R8, PT, PT, RZ, -R3, RZ ;  /* 0x80000003ff087210 */ /* 0x004fca0007ffe0ff */
[----:B------:R-:W-:Y:S01]  /*0120*/  IMAD R7, R8, R9, RZ ;  /* 0x0000000908077224 */ /* 0x000fe200078e02ff */
[----:B------:R-:W-:-:S03]  /*0130*/  IABS R8, R5 ;  /* 0x0000000500087213 */ /* 0x000fc60000000000 */
[----:B------:R-:W-:-:S04]  /*0140*/  IMAD.HI.U32 R3, R3, R7, R2 ;  /* 0x0000000703037227 */ /* 0x000fc800078e0002 */
[----:B------:R-:W-:Y:S02]  /*0150*/  IMAD.MOV R2, RZ, RZ, -R8 ;  /* 0x000000ffff027224 */ /* 0x000fe400078e0a08 */
[----:B------:R-:W-:-:S04]  /*0160*/  IMAD.HI.U32 R3, R3, R6, RZ ;  /* 0x0000000603037227 */ /* 0x000fc800078e00ff */
[----:B------:R-:W-:-:S05]  /*0170*/  IMAD R2, R3, R2, R6 ;  /* 0x0000000203027224 */ /* 0x000fca00078e0206 */
[----:B------:R-:W-:-:S13]  /*0180*/  ISETP.GT.U32.AND P2, PT, R9, R2, PT ;  /* 0x000000020900720c */ /* 0x000fda0003f44070 */
[-C--:B------:R-:W-:Y:S01]  /*0190*/  @!P2 IADD3 R2, PT, PT, R2, -R9.reuse, RZ ;  /* 0x800000090202a210 */ /* 0x080fe20007ffe0ff */
[----:B------:R-:W-:Y:S01]  /*01a0*/  @!P2 VIADD R3, R3, 0x1 ;  /* 0x000000010303a836 */ /* 0x000fe20000000000 */
[----:B------:R-:W-:Y:S02]  /*01b0*/  ISETP.NE.AND P2, PT, R5, RZ, PT ;  /* 0x000000ff0500720c */ /* 0x000fe40003f45270 */
[----:B------:R-:W-:Y:S02]  /*01c0*/  ISETP.GE.U32.AND P0, PT, R2, R9, PT ;  /* 0x000000090200720c */ /* 0x000fe40003f06070 */
[----:B------:R-:W-:-:S04]  /*01d0*/  LOP3.LUT R2, R0, R5, RZ, 0x3c, !PT ;  /* 0x0000000500027212 */ /* 0x000fc800078e3cff */
[----:B------:R-:W-:-:S07]  /*01e0*/  ISETP.GE.AND P1, PT, R2, RZ, PT ;  /* 0x000000ff0200720c */ /* 0x000fce0003f26270 */
[----:B------:R-:W-:-:S05]  /*01f0*/  @P0 VIADD R3, R3, 0x1 ;  /* 0x0000000103030836 */ /* 0x000fca0000000000 */
[----:B------:R-:W-:-:S05]  /*0200*/  MOV R7, R3 ;  /* 0x0000000300077202 */ /* 0x000fca0000000f00 */
[----:B------:R-:W-:Y:S01]  /*0210*/  @!P1 IMAD.MOV R7, RZ, RZ, -R7 ;  /* 0x000000ffff079224 */ /* 0x000fe200078e0a07 */
[----:B------:R-:W-:-:S04]  /*0220*/  @!P2 LOP3.LUT R7, RZ, R5, RZ, 0x33, !PT ;  /* 0x00000005ff07a212 */ /* 0x000fc800078e33ff */
[----:B-1----:R-:W-:-:S13]  /*0230*/  ISETP.GE.AND P0, PT, R7, UR4, PT ;  /* 0x0000000407007c0c */ /* 0x002fda000bf06270 */
[----:B------:R-:W-:Y:S05]  /*0240*/  @P0 EXIT ;  /* 0x000000000000094d */ /* 0x000fea0003800000 */
[----:B------:R-:W0:Y:S01]  /*0250*/  LDCU UR6, c[0x0][0x390] ;  /* 0x00007200ff0677ac */ /* 0x000e220008000800 */
[----:B------:R-:W1:Y:S01]  /*0260*/  LDC.64 R2, c[0x0][0x388] ;  /* 0x0000e200ff027b82 */ /* 0x000e620000000a00 */
[----:B------:R-:W-:Y:S01]  /*0270*/  IMAD R5, R4, R7, R7 ;  /* 0x0000000704057224 */ /* 0x000fe200078e0207 */
[----:B------:R-:W2:Y:S03]  /*0280*/  LDCU.64 UR4, c[0x0][0x358] ;  /* 0x00006b00ff0477ac */ /* 0x000ea60008000a00 */
[----:B------:R-:W-:Y:S02]  /*0290*/  IMAD.IADD R0, R0, 0x1, -R5 ;  /* 0x0000000100007824 */ /* 0x000fe400078e0a05 */
[----:B------:R-:W-:Y:S01]  /*02a0*/  HFMA2 R5, -RZ, RZ, 0, 0 ;  /* 0x00000000ff057431 */ /* 0x000fe200000001ff */
[----:B0-----:R-:W-:-:S04]  /*02b0*/  IADD3 R6, PT, PT, -R10, UR6, RZ ;  /* 0x000000060a067c10 */ /* 0x001fc8000fffe1ff */
[----:B------:R-:W-:Y:S01]  /*02c0*/  ISETP.GE.AND P0, PT, R6, RZ, PT ;  /* 0x000000ff0600720c */ /* 0x000fe20003f06270 */
[----:B-1----:R-:W-:-:S12]  /*02d0*/  IMAD.WIDE R2, R7, 0x20, R2 ;  /* 0x0000002007027825 */ /* 0x002fd800078e0202 */
[----:B--2---:R-:W-:Y:S05]  /*02e0*/  @!P0 BRA `(.L_x_0) ;  /* 0x0000000c00608947 */ /* 0x004fea0003800000 */
[----:B------:R-:W-:-:S13]  /*02f0*/  ISETP.GE.AND P0, PT, R10, 0x1, PT ;  /* 0x000000010a00780c */ /* 0x000fda0003f06270 */
[----:B------:R-:W-:Y:S05]  /*0300*/  @!P0 BRA `(.L_x_1) ;  /* 0x0000000000848947 */ /* 0x000fea0003800000 */
[----:B------:R-:W-:Y:S01]  /*0310*/  VIADD R4, R6, 0x1 ;  /* 0x0000000106047836 */ /* 0x000fe20000000000 */
[----:B------:R-:W-:Y:S01]  /*0320*/  MOV R5, RZ ;  /* 0x000000ff00057202 */ /* 0x000fe20000000f00 */
[----:B------:R-:W-:-:S07]  /*0330*/  IMAD.MOV.U32 R13, RZ, RZ, RZ ;  /* 0x000000ffff0d7224 */ /* 0x000fce00078e00ff */
.L_x_6:
[----:B------:R-:W2:Y:S01]  /*0340*/  LDG.E.64 R6, desc[UR4][R2.64+0x18] ;  /* 0x0000180402067981 */ /* 0x000ea2000c1e1b00 */
[----:B------:R-:W-:Y:S04]  /*0350*/  BSSY.RECONVERGENT B0, `(.L_x_2) ;  /* 0x0000017000007945 */ /* 0x000fe80003800200 */
[----:B------:R-:W-:Y:S01]  /*0360*/  BSSY.RELIABLE B1, `(.L_x_3) ;  /* 0x0000012000017945 */ /* 0x000fe20003800100 */
[----:B------:R-:W-:Y:S01]  /*0370*/  IMAD.MOV.U32 R12, RZ, RZ, RZ ;  /* 0x000000ffff0c7224 */ /* 0x000fe200078e00ff */
[----:B------:R-:W0:Y:S01]  /*0380*/  LDCU UR8, c[0x0][0x39c] ;  /* 0x00007380ff0877ac */ /* 0x000e220008000800 */
[----:B------:R-:W1:Y:S02]  /*0390*/  LDCU.64 UR6, c[0x0][0x380] ;  /* 0x00007000ff0677ac */ /* 0x000e640008000a00 */
[----:B012---:R-:W-:-:S07]  /*03a0*/  IMAD.WIDE R10, R0, 0x1a8, R6 ;  /* 0x000001a8000a7825 */ /* 0x007fce00078e0206 */
.L_x_5:
[----:B------:R-:W-:Y:S01]  /*03b0*/  IMAD.IADD R6, R12, 0x1, R13 ;  /* 0x000000010c067824 */ /* 0x000fe200078e020d */
[----:B------:R-:W-:-:S04]  /*03c0*/  IADD3 R8, P1, PT, R10, R12, RZ ;  /* 0x0000000c0a087210 */ /* 0x000fc80007f3e0ff */
[----:B------:R-:W-:Y:S02]  /*03d0*/  IADD3 R6, P0, PT, R6, UR6, RZ ;  /* 0x0000000606067c10 */ /* 0x000fe4000ff1e0ff */
[----:B------:R-:W-:-:S03]  /*03e0*/  IADD3.X R9, PT, PT, RZ, R11, RZ, P1, !PT ;  /* 0x0000000bff097210 */ /* 0x000fc60000ffe4ff */
[----:B------:R-:W-:-:S03]  /*03f0*/  IMAD.X R7, RZ, RZ, UR7, P0 ;  /* 0x00000007ff077e24 */ /* 0x000fc600080e06ff */
[----:B------:R-:W2:Y:S04]  /*0400*/  LD.E.U8 R9, desc[UR4][R8.64] ;  /* 0x0000000408097980 */ /* 0x000ea8000c101100 */
[----:B------:R-:W2:Y:S02]  /*0410*/  LDG.E.U8 R6, desc[UR4][R6.64] ;  /* 0x0000000406067981 */ /* 0x000ea4000c1e1100 */
[----:B--2---:R-:W-:-:S13]  /*0420*/  ISETP.NE.AND P0, PT, R6, R9, PT ;  /* 0x000000090600720c */ /* 0x004fda0003f05270 */
[----:B------:R-:W-:Y:S05]  /*0430*/  @P0 BREAK.RELIABLE B1 ;  /* 0x0000000000010942 */ /* 0x000fea0003800100 */
[----:B------:R-:W-:Y:S05]  /*0440*/  @P0 BRA `(.L_x_4) ;  /* 0x00000000001c0947 */ /* 0x000fea0003800000 */
[----:B------:R-:W-:-:S05]  /*0450*/  VIADD R12, R12, 0x1 ;  /* 0x000000010c0c7836 */ /* 0x000fca0000000000 */
[----:B------:R-:W-:-:S13]  /*0460*/  ISETP.NE.AND P0, PT, R12, UR8, PT ;  /* 0x000000080c007c0c */ /* 0x000fda000bf05270 */
[----:B------:R-:W-:Y:S05]  /*0470*/  @P0 BRA `(.L_x_5) ;  /* 0xfffffffc00cc0947 */ /* 0x000fea000383ffff */
[----:B------:R-:W-:Y:S05]  /*0480*/  BSYNC.RELIABLE B1 ;  /* 0x0000000000017941 */ /* 0x000fea0003800100 */
.L_x_3:
[C---:B------:R-:W-:Y:S01]  /*0490*/  IMAD.WIDE R6, R5.reuse, 0x4, R10 ;  /* 0x0000000405067825 */ /* 0x040fe200078e020a */
[----:B------:R-:W-:-:S04]  /*04a0*/  IADD3 R5, PT, PT, R5, 0x1, RZ ;  /* 0x0000000105057810 */ /* 0x000fc80007ffe0ff */
[----:B------:R0:W-:Y:S03]  /*04b0*/  ST.E desc[UR4][R6.64+0x18], R13 ;  /* 0x0000180d06007985 */ /* 0x0001e6000c101904 */
.L_x_4:
[----:B------:R-:W-:Y:S05]  /*04c0*/  BSYNC.RECONVERGENT B0 ;  /* 0x0000000000007941 */ /* 0x000fea0003800200 */
.L_x_2:
[----:B------:R-:W-:Y:S05]  /*04d0*/  WARPSYNC.ALL ;  /* 0x0000000000007948 */ /* 0x000fea0003800000 */
[----:B0-----:R-:W-:-:S05]  /*04e0*/  VIADD R13, R13, 0x1 ;  /* 0x000000010d0d7836 */ /* 0x001fca0000000000 */
[----:B------:R-:W-:-:S13]  /*04f0*/  ISETP.NE.AND P0, PT, R13, R4, PT ;  /* 0x000000040d00720c */ /* 0x000fda0003f05270 */
[----:B------:R-:W-:Y:S05]  /*0500*/  @!P0 BRA `(.L_x_0) ;  /* 0x0000000800d88947 */ /* 0x000fea0003800000 */
[----:B------:R-:W-:Y:S05]  /*0510*/  BRA `(.L_x_6) ;  /* 0xfffffffc00887947 */ /* 0x000fea000383ffff */
.L_x_1:
[C---:B------:R-:W-:Y:S01]  /*0520*/  ISETP.GE.U32.AND P1, PT, R6.reuse, 0xf, PT ;  /* 0x0000000f0600780c */ /* 0x040fe20003f26070 */
[----:B------:R-:W-:Y:S02]  /*0530*/  VIADD R4, R6, 0x1 ;  /* 0x0000000106047836 */ /* 0x000fe40000000000 */
[----:B------:R-:W-:-:S03]  /*0540*/  HFMA2 R5, -RZ, RZ, 0, 0 ;  /* 0x00000000ff057431 */ /* 0x000fc600000001ff */
[----:B------:R-:W-:-:S04]  /*0550*/  LOP3.LUT R9, R4, 0xf, RZ, 0xc0, !PT ;  /* 0x0000000f04097812 */ /* 0x000fc800078ec0ff */
[----:B------:R-:W-:-:S03]  /*0560*/  ISETP.NE.AND P0, PT, R9, RZ, PT ;  /* 0x000000ff0900720c */ /* 0x000fc60003f05270 */
[----:B------:R-:W-:Y:S10]  /*0570*/  @!P1 BRA `(.L_x_7) ;  /* 0x0000000400649947 */ /* 0x000ff40003800000 */
[----:B------:R-:W-:Y:S01]  /*0580*/  IMAD.MOV.U32 R6, RZ, RZ, 0x54 ;  /* 0x00000054ff067424 */ /* 0x000fe200078e00ff */
[----:B------:R-:W-:Y:S01]  /*0590*/  LOP3.LUT R5, R4, 0xfffffff0, RZ, 0xc0, !PT ;  /* 0xfffffff004057812 */ /* 0x000fe200078ec0ff */
[----:B------:R-:W-:Y:S01]  /*05a0*/  IMAD.MOV.U32 R7, RZ, RZ, 0x0 ;  /* 0x00000000ff077424 */ /* 0x000fe200078e00ff */
[----:B------:R-:W-:Y:S01]  /*05b0*/  MOV R8, RZ ;  /* 0x000000ff00087202 */ /* 0x000fe20000000f00 */
[----:B------:R-:W-:-:S07]  /*05c0*/  IMAD.WIDE R6, R0, 0x1a8, R6 ;  /* 0x000001a800067825 */ /* 0x000fce00078e0206 */
.L_x_8:
[----:B-1----:R-:W2:Y:S02]  /*05d0*/  LDG.E.64 R10, desc[UR4][R2.64+0x18] ;  /* 0x00001804020a7981 */ /* 0x002ea4000c1e1b00 */
[----:B--2---:R-:W-:-:S05]  /*05e0*/  IADD3 R12, P1, PT, R10, R6, RZ ;  /* 0x000000060a0c7210 */ /* 0x004fca0007f3e0ff */
[----:B------:R-:W-:-:S05]  /*05f0*/  IMAD.X R13, R11, 0x1, R7, P1 ;  /* 0x000000010b0d7824 */ /* 0x000fca00008e0607 */
[----:B------:R0:W-:Y:S04]  /*0600*/  ST.E desc[UR4][R12.64+-0x3c], R8 ;  /* 0xffffc4080c007985 */ /* 0x0001e8000c101904 */
[----:B------:R-:W2:Y:S01]  /*0610*/  LDG.E.64 R10, desc[UR4][R2.64+0x18] ;  /* 0x00001804020a7981 */ /* 0x000ea2000c1e1b00 */
[----:B------:R-:W-:Y:S02]  /*0620*/  IADD3 R19, PT, PT, R8, 0x1, RZ ;  /* 0x0000000108137810 */ /* 0x000fe40007ffe0ff */
[----:B--2---:R-:W-:-:S05]  /*0630*/  IADD3 R14, P1, PT, R10, R6, RZ ;  /* 0x000000060a0e7210 */ /* 0x004fca0007f3e0ff */
[----:B------:R-:W-:-:S05]  /*0640*/  IMAD.X R15, R11, 0x1, R7, P1 ;  /* 0x000000010b0f7824 */ /* 0x000fca00008e0607 */
[----:B------:R1:W-:Y:S04]  /*0650*/  ST.E desc[UR4][R14.64+-0x38], R19 ;  /* 0xffffc8130e007985 */ /* 0x0003e8000c101904 */
[----:B------:R-:W2:Y:S01]  /*0660*/  LDG.E.64 R10, desc[UR4][R2.64+0x18] ;  /* 0x00001804020a7981 */ /* 0x000ea2000c1e1b00 */
[----:B------:R-:W-:Y:S01]  /*0670*/  VIADD R21, R8, 0x2 ;  /* 0x0000000208157836 */ /* 0x000fe20000000000 */
[----:B--2---:R-:W-:-:S05]  /*0680*/  IADD3 R16, P1, PT, R10, R6, RZ ;  /* 0x000000060a107210 */ /* 0x004fca0007f3e0ff */
[----:B------:R-:W-:-:S05]  /*0690*/  IMAD.X R17, R11, 0x1, R7, P1 ;  /* 0x000000010b117824 */ /* 0x000fca00008e0607 */
[----:B------:R2:W-:Y:S04]  /*06a0*/  ST.E desc[UR4][R16.64+-0x34], R21 ;  /* 0xffffcc1510007985 */ /* 0x0005e8000c101904 */
[----:B------:R-:W0:Y:S01]  /*06b0*/  LDG.E.64 R10, desc[UR4][R2.64+0x18] ;  /* 0x00001804020a7981 */ /* 0x000e22000c1e1b00 */
[----:B------:R-:W-:Y:S01]  /*06c0*/  VIADD R23, R8, 0x3 ;  /* 0x0000000308177836 */ /* 0x000fe20000000000 */
[----:B0-----:R-:W-:-:S04]  /*06d0*/  IADD3 R12, P1, PT, R10, R6, RZ ;  /* 0x000000060a0c7210 */ /* 0x001fc80007f3e0ff */
[----:B------:R-:W-:-:S05]  /*06e0*/  IADD3.X R13, PT, PT, R11, R7, RZ, P1, !PT ;  /* 0x000000070b0d7210 */ /* 0x000fca0000ffe4ff */
[----:B------:R0:W-:Y:S04]  /*06f0*/  ST.E desc[UR4][R12.64+-0x30], R23 ;  /* 0xffffd0170c007985 */ /* 0x0001e8000c101904 */
[----:B------:R-:W3:Y:S01]  /*0700*/  LDG.E.64 R10, desc[UR4][R2.64+0x18] ;  /* 0x00001804020a7981 */ /* 0x000ee2000c1e1b00 */
[----:B-1----:R-:W-:Y:S02]  /*0710*/  IADD3 R19, PT, PT, R8, 0x4, RZ ;  /* 0x0000000408137810 */ /* 0x002fe40007ffe0ff */
[----:B---3--:R-:W-:-:S05]  /*0720*/  IADD3 R14, P1, PT, R10, R6, RZ ;  /* 0x000000060a0e7210 */ /* 0x008fca0007f3e0ff */
[----:B------:R-:W-:-:S05]  /*0730*/  IMAD.X R15, R11, 0x1, R7, P1 ;  /* 0x000000010b0f7824 */ /* 0x000fca00008e0607 */
[----:B------:R1:W-:Y:S04]  /*0740*/  ST.E desc[UR4][R14.64+-0x2c], R19 ;  /* 0xffffd4130e007985 */ /* 0x0003e8000c101904 */
[----:B------:R-:W3:Y:S01]  /*0750*/  LDG.E.64 R10, desc[UR4][R2.64+0x18] ;  /* 0x00001804020a7981 */ /* 0x000ee2000c1e1b00 */
[----:B--2---:R-:W-:Y:S02]  /*0760*/  IADD3 R21, PT, PT, R8, 0x5, RZ ;  /* 0x0000000508157810 */ /* 0x004fe40007ffe0ff */
[----:B---3--:R-:W-:-:S05]  /*0770*/  IADD3 R16, P1, PT, R10, R6, RZ ;  /* 0x000000060a107210 */ /* 0x008fca0007f3e0ff */
[----:B------:R-:W-:-:S05]  /*0780*/  IMAD.X R17, R11, 0x1, R7, P1 ;  /* 0x000000010b117824 */ /* 0x000fca00008e0607 */
[----:B------:R2:W-:Y:S04]  /*0790*/  ST.E desc[UR4][R16.64+-0x28], R21 ;  /* 0xffffd81510007985 */ /* 0x0005e8000c101904 */
[----:B------:R-:W3:Y:S01]  /*07a0*/  LDG.E.64 R10, desc[UR4][R2.64+0x18] ;  /* 0x00001804020a7981 */ /* 0x000ee2000c1e1b00 */
[----:B0-----:R-:W-:Y:S02]  /*07b0*/  IADD3 R23, PT, PT, R8, 0x6, RZ ;  /* 0x0000000608177810 */ /* 0x001fe40007ffe0ff */
[----:B---3--:R-:W-:-:S05]  /*07c0*/  IADD3 R12, P1, PT, R10, R6, RZ ;  /* 0x000000060a0c7210 */ /* 0x008fca0007f3e0ff */
[----:B------:R-:W-:-:S05]  /*07d0*/  IMAD.X R13, R11, 0x1, R7, P1 ;  /* 0x000000010b0d7824 */ /* 0x000fca00008e0607 */
        /* <DEDUP_REMOVED lines=41> */
[----:B------:R-:W2:Y:S01]  /*0a70*/  LDG.E.64 R10, desc[UR4][R2.64+0x18] ;  /* 0x00001804020a7981 */ /* 0x000ea2000c1e1b00 */
[C---:B0-----:R-:W-:Y:S01]  /*0a80*/  IADD3 R13, PT, PT, R8.reuse, 0xf, RZ ;  /* 0x0000000f080d7810 */ /* 0x041fe20007ffe0ff */
[----:B------:R-:W-:Y:S01]  /*0a90*/  VIADD R8, R8, 0x10 ;  /* 0x0000001008087836 */ /* 0x000fe20000000000 */
[----:B--2---:R-:W-:Y:S02]  /*0aa0*/  IADD3 R10, P1, PT, R10, R6, RZ ;  /* 0x000000060a0a7210 */ /* 0x004fe40007f3e0ff */
[----:B------:R-:W-:-:S03]  /*0ab0*/  IADD3 R6, P2, PT, R6, 0x40, RZ ;  /* 0x0000004006067810 */ /* 0x000fc60007f5e0ff */
[----:B------:R-:W-:Y:S01]  /*0ac0*/  IMAD.X R11, R11, 0x1, R7, P1 ;  /* 0x000000010b0b7824 */ /* 0x000fe200008e0607 */
[----:B------:R-:W-:Y:S02]  /*0ad0*/  ISETP.NE.AND P1, PT, R8, R5, PT ;  /* 0x000000050800720c */ /* 0x000fe40003f25270 */
[----:B------:R-:W-:Y:S02]  /*0ae0*/  IADD3.X R7, PT, PT, RZ, R7, RZ, P2, !PT ;  /* 0x00000007ff077210 */ /* 0x000fe400017fe4ff */
[----:B------:R1:W-:Y:S09]  /*0af0*/  ST.E desc[UR4][R10.64], R13 ;  /* 0x0000000d0a007985 */ /* 0x0003f2000c101904 */
[----:B------:R-:W-:Y:S05]  /*0b00*/  @P1 BRA `(.L_x_8) ;  /* 0xfffffff800b01947 */ /* 0x000fea000383ffff */
.L_x_7:
[----:B------:R-:W-:Y:S05]  /*0b10*/  @!P0 BRA `(.L_x_0) ;  /* 0x0000000400548947 */ /* 0x000fea0003800000 */
[----:B------:R-:W-:Y:S02]  /*0b20*/  ISETP.GE.U32.AND P0, PT, R9, 0x8, PT ;  /* 0x000000080900780c */ /* 0x000fe40003f06070 */
[----:B------:R-:W-:-:S04]  /*0b30*/  LOP3.LUT R12, R4, 0x7, RZ, 0xc0, !PT ;  /* 0x00000007040c7812 */ /* 0x000fc800078ec0ff */
[----:B------:R-:W-:-:S07]  /*0b40*/  ISETP.NE.AND P1, PT, R12, RZ, PT ;  /* 0x000000ff0c00720c */ /* 0x000fce0003f25270 */
[----:B------:R-:W-:Y:S06]  /*0b50*/  @!P0 BRA `(.L_x_9) ;  /* 0x0000000000a08947 */ /* 0x000fec0003800000 */
[----:B------:R-:W2:Y:S02]  /*0b60*/  LDG.E.64 R6, desc[UR4][R2.64+0x18] ;  /* 0x0000180402067981 */ /* 0x000ea4000c1e1b00 */
[----:B--2---:R-:W-:-:S04]  /*0b70*/  IMAD.WIDE R6, R0, 0x1a8, R6 ;  /* 0x000001a800067825 */ /* 0x004fc800078e0206 */
[----:B------:R-:W-:-:S05]  /*0b80*/  IMAD.WIDE.U32 R6, R5, 0x4, R6 ;  /* 0x0000000405067825 */ /* 0x000fca00078e0006 */
[----:B------:R0:W-:Y:S04]  /*0b90*/  ST.E desc[UR4][R6.64+0x18], R5 ;  /* 0x0000180506007985 */ /* 0x0001e8000c101904 */
[----:B------:R-:W2:Y:S01]  /*0ba0*/  LDG.E.64 R8, desc[UR4][R2.64+0x18] ;  /* 0x0000180402087981 */ /* 0x000ea2000c1e1b00 */
[----:B-1----:R-:W-:Y:S02]  /*0bb0*/  VIADD R17, R5, 0x1 ;  /* 0x0000000105117836 */ /* 0x002fe40000000000 */
[----:B--2---:R-:W-:-:S04]  /*0bc0*/  IMAD.WIDE R8, R0, 0x1a8, R8 ;  /* 0x000001a800087825 */ /* 0x004fc800078e0208 */
[----:B------:R-:W-:-:S05]  /*0bd0*/  IMAD.WIDE.U32 R8, R5, 0x4, R8 ;  /* 0x0000000405087825 */ /* 0x000fca00078e0008 */
[----:B------:R1:W-:Y:S04]  /*0be0*/  ST.E desc[UR4][R8.64+0x1c], R17 ;  /* 0x00001c1108007985 */ /* 0x0003e8000c101904 */
[----:B------:R-:W2:Y:S01]  /*0bf0*/  LDG.E.64 R10, desc[UR4][R2.64+0x18] ;  /* 0x00001804020a7981 */ /* 0x000ea2000c1e1b00 */
[----:B------:R-:W-:Y:S01]  /*0c00*/  IADD3 R13, PT, PT, R5, 0x2, RZ ;  /* 0x00000002050d7810 */ /* 0x000fe20007ffe0ff */
[----:B--2---:R-:W-:-:S04]  /*0c10*/  IMAD.WIDE R10, R0, 0x1a8, R10 ;  /* 0x000001a8000a7825 */ /* 0x004fc800078e020a */
[----:B------:R-:W-:-:S05]  /*0c20*/  IMAD.WIDE.U32 R10, R5, 0x4, R10 ;  /* 0x00000004050a7825 */ /* 0x000fca00078e000a */
[----:B------:R2:W-:Y:S04]  /*0c30*/  ST.E desc[UR4][R10.64+0x20], R13 ;  /* 0x0000200d0a007985 */ /* 0x0005e8000c101904 */
[----:B0-----:R-:W3:Y:S01]  /*0c40*/  LDG.E.64 R6, desc[UR4][R2.64+0x18] ;  /* 0x0000180402067981 */ /* 0x001ee2000c1e1b00 */
[----:B------:R-:W-:Y:S02]  /*0c50*/  VIADD R15, R5, 0x3 ;  /* 0x00000003050f7836 */ /* 0x000fe40000000000 */
[----:B---3--:R-:W-:-:S04]  /*0c60*/  IMAD.WIDE R6, R0, 0x1a8, R6 ;  /* 0x000001a800067825 */ /* 0x008fc800078e0206 */
[----:B------:R-:W-:-:S05]  /*0c70*/  IMAD.WIDE.U32 R6, R5, 0x4, R6 ;  /* 0x0000000405067825 */ /* 0x000fca00078e0006 */
[----:B------:R0:W-:Y:S04]  /*0c80*/  ST.E desc[UR4][R6.64+0x24], R15 ;  /* 0x0000240f06007985 */ /* 0x0001e8000c101904 */
[----:B-1----:R-:W3:Y:S01]  /*0c90*/  LDG.E.64 R8, desc[UR4][R2.64+0x18] ;  /* 0x0000180402087981 */ /* 0x002ee2000c1e1b00 */
[----:B------:R-:W-:Y:S01]  /*0ca0*/  IADD3 R17, PT, PT, R5, 0x4, RZ ;  /* 0x0000000405117810 */ /* 0x000fe20007ffe0ff */
[----:B---3--:R-:W-:-:S04]  /*0cb0*/  IMAD.WIDE R8, R0, 0x1a8, R8 ;  /* 0x000001a800087825 */ /* 0x008fc800078e0208 */
[----:B------:R-:W-:-:S05]  /*0cc0*/  IMAD.WIDE.U32 R8, R5, 0x4, R8 ;  /* 0x0000000405087825 */ /* 0x000fca00078e0008 */
[----:B------:R1:W-:Y:S04]  /*0cd0*/  ST.E desc[UR4][R8.64+0x28], R17 ;  /* 0x0000281108007985 */ /* 0x0003e8000c101904 */
[----:B--2---:R-:W2:Y:S01]  /*0ce0*/  LDG.E.64 R10, desc[UR4][R2.64+0x18] ;  /* 0x00001804020a7981 */ /* 0x004ea2000c1e1b00 */
[----:B------:R-:W-:Y:S02]  /*0cf0*/  VIADD R13, R5, 0x5 ;  /* 0x00000005050d7836 */ /* 0x000fe40000000000 */
[----:B--2---:R-:W-:-:S04]  /*0d00*/  IMAD.WIDE R10, R0, 0x1a8, R10 ;  /* 0x000001a8000a7825 */ /* 0x004fc800078e020a */
[----:B------:R-:W-:-:S05]  /*0d10*/  IMAD.WIDE.U32 R10, R5, 0x4, R10 ;  /* 0x00000004050a7825 */ /* 0x000fca00078e000a */
[----:B------:R2:W-:Y:S04]  /*0d20*/  ST.E desc[UR4][R10.64+0x2c], R13 ;  /* 0x00002c0d0a007985 */ /* 0x0005e8000c101904 */
[----:B0-----:R-:W3:Y:S01]  /*0d30*/  LDG.E.64 R6, desc[UR4][R2.64+0x18] ;  /* 0x0000180402067981 */ /* 0x001ee2000c1e1b00 */
[----:B------:R-:W-:Y:S01]  /*0d40*/  IADD3 R15, PT, PT, R5, 0x6, RZ ;  /* 0x00000006050f7810 */ /* 0x000fe20007ffe0ff */
[----:B---3--:R-:W-:-:S04]  /*0d50*/  IMAD.WIDE R6, R0, 0x1a8, R6 ;  /* 0x000001a800067825 */ /* 0x008fc800078e0206 */
[----:B------:R-:W-:-:S05]  /*0d60*/  IMAD.WIDE.U32 R6, R5, 0x4, R6 ;  /* 0x0000000405067825 */ /* 0x000fca00078e0006 */
[----:B------:R2:W-:Y:S04]  /*0d70*/  ST.E desc[UR4][R6.64+0x30], R15 ;  /* 0x0000300f06007985 */ /* 0x0005e8000c101904 */
[----:B-1----:R-:W3:Y:S01]  /*0d80*/  LDG.E.64 R8, desc[UR4][R2.64+0x18] ;  /* 0x0000180402087981 */ /* 0x002ee2000c1e1b00 */
[----:B------:R-:W-:Y:S02]  /*0d90*/  VIADD R17, R5, 0x7 ;  /* 0x0000000705117836 */ /* 0x000fe40000000000 */
[----:B---3--:R-:W-:-:S04]  /*0da0*/  IMAD.WIDE R8, R0, 0x1a8, R8 ;  /* 0x000001a800087825 */ /* 0x008fc800078e0208 */
[C---:B------:R-:W-:Y:S01]  /*0db0*/  IMAD.WIDE.U32 R8, R5.reuse, 0x4, R8 ;  /* 0x0000000405087825 */ /* 0x040fe200078e0008 */
[----:B------:R-:W-:-:S04]  /*0dc0*/  IADD3 R5, PT, PT, R5, 0x8, RZ ;  /* 0x0000000805057810 */ /* 0x000fc80007ffe0ff */
[----:B------:R2:W-:Y:S03]  /*0dd0*/  ST.E desc[UR4][R8.64+0x34], R17 ;  /* 0x0000341108007985 */ /* 0x0005e6000c101904 */
.L_x_9:
[----:B------:R-:W-:Y:S05]  /*0de0*/  @!P1 BRA `(.L_x_0) ;  /* 0x0000000000a09947 */ /* 0x000fea0003800000 */
[----:B------:R-:W-:Y:S02]  /*0df0*/  ISETP.GE.U32.AND P0, PT, R12, 0x4, PT ;  /* 0x000000040c00780c */ /* 0x000fe40003f06070 */
[----:B------:R-:W-:-:S04]  /*0e00*/  LOP3.LUT R4, R4, 0x3, RZ, 0xc0, !PT ;  /* 0x0000000304047812 */ /* 0x000fc800078ec0ff */
[----:B------:R-:W-:-:S07]  /*0e10*/  ISETP.NE.AND P1, PT, R4, RZ, PT ;  /* 0x000000ff0400720c */ /* 0x000fce0003f25270 */
[----:B------:R-:W-:Y:S06]  /*0e20*/  @!P0 BRA `(.L_x_10) ;  /* 0x0000000000508947 */ /* 0x000fec0003800000 */
[----:B--2---:R-:W2:Y:S02]  /*0e30*/  LDG.E.64 R6, desc[UR4][R2.64+0x18] ;  /* 0x0000180402067981 */ /* 0x004ea4000c1e1b00 */
        /* <DEDUP_REMOVED lines=13> */
[----:B0-----:R-:W2:Y:S01]  /*0f10*/  LDG.E.64 R6, desc[UR4][R2.64+0x18] ;  /* 0x0000180402067981 */ /* 0x001ea2000c1e1b00 */
[----:B------:R-:W-:Y:S02]  /*0f20*/  VIADD R17, R5, 0x3 ;  /* 0x0000000305117836 */ /* 0x000fe40000000000 */
[----:B--2---:R-:W-:-:S04]  /*0f30*/  IMAD.WIDE R6, R0, 0x1a8, R6 ;  /* 0x000001a800067825 */ /* 0x004fc800078e0206 */
[C---:B------:R-:W-:Y:S01]  /*0f40*/  IMAD.WIDE.U32 R6, R5.reuse, 0x4, R6 ;  /* 0x0000000405067825 */ /* 0x040fe200078e0006 */
[----:B------:R-:W-:-:S04]  /*0f50*/  IADD3 R5, PT, PT, R5, 0x4, RZ ;  /* 0x0000000405057810 */ /* 0x000fc80007ffe0ff */
[----:B------:R3:W-:Y:S03]  /*0f60*/  ST.E desc[UR4][R6.64+0x24], R17 ;  /* 0x0000241106007985 */ /* 0x0007e6000c101904 */
.L_x_10:
[----:B------:R-:W-:Y:S05]  /*0f70*/  @!P1 BRA `(.L_x_0) ;  /* 0x00000000003c9947 */ /* 0x000fea0003800000 */
[----:B--23--:R-:W-:-:S04]  /*0f80*/  IMAD.WIDE.U32 R6, R5, 0x4, RZ ;  /* 0x0000000405067825 */ /* 0x00cfc800078e00ff */
[----:B------:R-:W-:Y:S02]  /*0f90*/  IMAD.MOV R4, RZ, RZ, -R4 ;  /* 0x000000ffff047224 */ /* 0x000fe400078e0a04 */
[----:B------:R-:W-:-:S03]  /*0fa0*/  IMAD.WIDE R6, R0, 0x1a8, R6 ;  /* 0x000001a800067825 */ /* 0x000fc600078e0206 */
[----:B------:R-:W-:-:S04]  /*0fb0*/  IADD3 R9, P0, PT, R6, 0x18, RZ ;  /* 0x0000001806097810 */ /* 0x000fc80007f1e0ff */
[----:B-1----:R-:W-:-:S09]  /*0fc0*/  IADD3.X R11, PT, PT, RZ, R7, RZ, P0, !PT ;  /* 0x00000007ff0b7210 */ /* 0x002fd200007fe4ff */
.L_x_11:
[----:B------:R-:W2:Y:S01]  /*0fd0*/  LDG.E.64 R6, desc[UR4][R2.64+0x18] ;  /* 0x0000180402067981 */ /* 0x000ea2000c1e1b00 */
[----:B------:R-:W-:Y:S02]  /*0fe0*/  IADD3 R4, PT, PT, R4, 0x1, RZ ;  /* 0x0000000104047810 */ /* 0x000fe40007ffe0ff */
[----:B--2---:R-:W-:Y:S02]  /*0ff0*/  IADD3 R6, P0, PT, R6, R9, RZ ;  /* 0x0000000906067210 */ /* 0x004fe40007f1e0ff */
[----:B------:R-:W-:-:S03]  /*1000*/  IADD3 R9, P1, PT, R9, 0x4, RZ ;  /* 0x0000000409097810 */ /* 0x000fc60007f3e0ff */
[--C-:B------:R-:W-:Y:S01]  /*1010*/  IMAD.X R7, R7, 0x1, R11.reuse, P0 ;  /* 0x0000000107077824 */ /* 0x100fe200000e060b */
[----:B------:R-:W-:Y:S01]  /*1020*/  ISETP.NE.AND P0, PT, R4, RZ, PT ;  /* 0x000000ff0400720c */ /* 0x000fe20003f05270 */
[----:B------:R-:W-:-:S03]  /*1030*/  IMAD.X R11, RZ, RZ, R11, P1 ;  /* 0x000000ffff0b7224 */ /* 0x000fc600008e060b */
[----:B------:R0:W-:Y:S02]  /*1040*/  ST.E desc[UR4][R6.64], R5 ;  /* 0x0000000506007985 */ /* 0x0001e4000c101904 */
[----:B0-----:R-:W-:-:S07]  /*1050*/  IADD3 R5, PT, PT, R5, 0x1, RZ ;  /* 0x0000000105057810 */ /* 0x001fce0007ffe0ff */
[----:B------:R-:W-:Y:S05]  /*1060*/  @P0 BRA `(.L_x_11) ;  /* 0xfffffffc00d80947 */ /* 0x000fea000383ffff */
.L_x_0:
[----:B------:R-:W-:Y:S04]  /*1070*/  REDG.E.ADD.STRONG.GPU desc[UR4][R2.64+0x14], R5 ;  /* 0x000014050200798e */ /* 0x000fe8000c12e104 */
[----:B--23--:R-:W2:Y:S02]  /*1080*/  LDG.E.64 R6, desc[UR4][R2.64+0x18] ;  /* 0x0000180402067981 */ /* 0x00cea4000c1e1b00 */
[----:B--2---:R-:W-:-:S05]  /*1090*/  IMAD.WIDE R6, R0, 0x1a8, R6 ;  /* 0x000001a800067825 */ /* 0x004fca00078e0206 */
[----:B------:R-:W-:Y:S01]  /*10a0*/  ST.E desc[UR4][R6.64+0x14], R5 ;  /* 0x0000140506007985 */ /* 0x000fe2000c101904 */
[----:B------:R-:W-:Y:S05]  /*10b0*/  EXIT ;  /* 0x000000000000794d */ /* 0x000fea0003800000 */
.L_x_12:
[----:B------:R-:W-:-:S00]  /*10c0*/  BRA `(.L_x_12) ;  /* 0xfffffffc00fc7947 */ /* 0x000fc0000383ffff */
[----:B------:R-:W-:-:S00]  /*10d0*/  NOP ;  /* 0x0000000000007918 */ /* 0x000fc00000000000 */
        /* <DEDUP_REMOVED lines=10> */
.L_x_13:


//--------------------- .nv.shared.reserved.0     --------------------------
	.section	.nv.shared.reserved.0,"aw",@nobits
	.weak		__nv_reservedSMEM_offset_0_alias
	.size		__nv_reservedSMEM_offset_0_alias, 0, 64
	.other		__nv_reservedSMEM_offset_0_alias,@"STO_CUDA_RESERVED_SHARED STV_DEFAULT"
__nv_reservedSMEM_offset_0_alias:
	.zero		0
	.zero		64


//--------------------- .nv.constant0._Z13kmer_parallelPcP4readiiii --------------------------
	.section	.nv.constant0._Z13kmer_parallelPcP4readiiii,"a",@progbits
	.sectionflags	@""
	.align	4
.nv.constant0._Z13kmer_parallelPcP4readiiii:
	.zero		928


//--------------------- SYMBOLS --------------------------

	.type		.nv.reservedSmem.offset0,@object
	.size		.nv.reservedSmem.offset0,0x4
